//
// Generated by NVIDIA NVVM Compiler
//
// Compiler Build ID: CL-36424714
// Cuda compilation tools, release 13.0, V13.0.88
// Based on NVVM 20.0.0
//

.version 9.0
.target sm_100
.address_size 64

	// .globl	_Z5benesiPcPi

.visible .entry _Z5benesiPcPi(
	.param .u32 _Z5benesiPcPi_param_0,
	.param .u64 .ptr .align 1 _Z5benesiPcPi_param_1,
	.param .u64 .ptr .align 1 _Z5benesiPcPi_param_2
)
{
	.reg .pred 	%p<2>;
	.reg .b16 	%rs<6>;
	.reg .b32 	%r<14>;
	.reg .b64 	%rd<22>;

	ld.param.u32 	%r3, [_Z5benesiPcPi_param_0];
	ld.param.u64 	%rd6, [_Z5benesiPcPi_param_1];
	ld.param.u64 	%rd5, [_Z5benesiPcPi_param_2];
	cvta.to.global.u64 	%rd1, %rd6;
	mov.u32 	%r1, %ctaid.x;
	mov.u32 	%r2, %tid.x;
	setp.ne.s32 	%p1, %r1, 0;
	@%p1 bra 	$L__BB0_2;
	shl.b32 	%r8, %r2, 1;
	cvt.u64.u32 	%rd14, %r8;
	add.s64 	%rd15, %rd1, %rd14;
	ld.global.u8 	%rs5, [%rd15];
	or.b32  	%r9, %r8, 1;
	cvt.u64.u32 	%rd21, %r9;
	bra.uni 	$L__BB0_3;
$L__BB0_2:
	cvta.to.global.u64 	%rd7, %rd5;
	shl.b32 	%r4, %r2, 1;
	add.s32 	%r5, %r1, -1;
	mad.lo.s32 	%r6, %r3, %r5, %r4;
	mul.wide.u32 	%rd8, %r6, 4;
	add.s64 	%rd9, %rd7, %rd8;
	ld.global.s32 	%rd10, [%rd9];
	add.s32 	%r7, %r6, 1;
	mul.wide.u32 	%rd11, %r7, 4;
	add.s64 	%rd12, %rd7, %rd11;
	ld.global.s32 	%rd21, [%rd12];
	add.s64 	%rd13, %rd1, %rd10;
	ld.global.u8 	%rs5, [%rd13];
$L__BB0_3:
	add.s64 	%rd16, %rd1, %rd21;
	ld.global.u8 	%rs4, [%rd16];
	shl.b32 	%r10, %r2, 1;
	mad.lo.s32 	%r11, %r3, %r1, %r3;
	add.s32 	%r12, %r11, %r10;
	cvt.u64.u32 	%rd17, %r12;
	add.s64 	%rd18, %rd1, %rd17;
	st.global.u8 	[%rd18], %rs5;
	add.s32 	%r13, %r12, 1;
	cvt.u64.u32 	%rd19, %r13;
	add.s64 	%rd20, %rd1, %rd19;
	st.global.u8 	[%rd20], %rs4;
	ret;

}


// ===== COMPILED SASS (sm_100) =====

	.target	sm_100

	.elftype	@"ET_EXEC"


//--------------------- .note.nv.tkinfo           --------------------------
	.section	.note.nv.tkinfo,"",@"SHT_NOTE"
	.sectionflags	@"SHF_NOTE_NV_TKINFO"
	.tkinfo
        /*0018*/ 	.word	0x00000002
        /*0030*/ 	.string	""
        /*0030*/ 	.string	"ptxas"
        /*0030*/ 	.string	"Cuda compilation tools, release 13.0, V13.0.88"
        /*0030*/ 	.string	"Build cuda_13.0.r13.0/compiler.36424714_0"
        /*0030*/ 	.string	"-arch sm_100 -m 64 "



//--------------------- .note.nv.cuinfo           --------------------------
	.section	.note.nv.cuinfo,"",@"SHT_NOTE"
	.sectionflags	@"SHF_NOTE_NV_CUINFO"
        /*0018*/ 	.short	0x0002
        /*001a*/ 	.short	0x0064
        /*001c*/ 	.short	0x0082
	.zero		2


//--------------------- .nv.info                  --------------------------
	.section	.nv.info,"",@"SHT_CUDA_INFO"
	.align	4


	//----- nvinfo : EIATTR_REGCOUNT
	.align		4
        /*0000*/ 	.byte	0x04, 0x2f
        /*0002*/ 	.short	(.L_1 - .L_0)
	.align		4
.L_0:
        /*0004*/ 	.word	index@(_Z5benesiPcPi)
        /*0008*/ 	.word	0x00000016


	//----- nvinfo : EIATTR_FRAME_SIZE
	.align		4
.L_1:
        /*000c*/ 	.byte	0x04, 0x11
        /*000e*/ 	.short	(.L_3 - .L_2)
	.align		4
.L_2:
        /*0010*/ 	.word	index@(_Z5benesiPcPi)
        /*0014*/ 	.word	0x00000000


	//----- nvinfo : EIATTR_MIN_STACK_SIZE
	.align		4
.L_3:
        /*0018*/ 	.byte	0x04, 0x12
        /*001a*/ 	.short	(.L_5 - .L_4)
	.align		4
.L_4:
        /*001c*/ 	.word	index@(_Z5benesiPcPi)
        /*0020*/ 	.word	0x00000000
.L_5:


//--------------------- .nv.compat                --------------------------
	.section	.nv.compat,"",@"SHT_CUDA_COMPAT_INFO"
	.align	4
        /*0000*/ 	.byte	0x02, 0x09, 0x00, 0x00, 0x02, 0x02, 0x01, 0x00, 0x02, 0x05, 0x05, 0x00, 0x03, 0x07, 0x01, 0x01
        /*0010*/ 	.byte	0x02, 0x03, 0x00, 0x00, 0x02, 0x06, 0x01, 0x00, 0x04, 0x0b, 0x08, 0x00, 0x09, 0x00, 0x00, 0x00
        /*0020*/ 	.byte	0x00, 0x00, 0x00, 0x00


//--------------------- .nv.info._Z5benesiPcPi    --------------------------
	.section	.nv.info._Z5benesiPcPi,"",@"SHT_CUDA_INFO"
	.sectionflags	@""
	.align	4


	//----- nvinfo : EIATTR_CUDA_API_VERSION
	.align		4
        /*0000*/ 	.byte	0x04, 0x37
        /*0002*/ 	.short	(.L_7 - .L_6)
.L_6:
        /*0004*/ 	.word	0x00000082


	//----- nvinfo : EIATTR_KPARAM_INFO
	.align		4
.L_7:
        /*0008*/ 	.byte	0x04, 0x17
        /*000a*/ 	.short	(.L_9 - .L_8)
.L_8:
        /*000c*/ 	.word	0x00000000
        /*0010*/ 	.short	0x0002
        /*0012*/ 	.short	0x0010
        /*0014*/ 	.byte	0x00, 0xf5, 0x21, 0x00


	//----- nvinfo : EIATTR_KPARAM_INFO
	.align		4
.L_9:
        /*0018*/ 	.byte	0x04, 0x17
        /*001a*/ 	.short	(.L_11 - .L_10)
.L_10:
        /*001c*/ 	.word	0x00000000
        /*0020*/ 	.short	0x0001
        /*0022*/ 	.short	0x0008
        /*0024*/ 	.byte	0x00, 0xf5, 0x21, 0x00


	//----- nvinfo : EIATTR_KPARAM_INFO
	.align		4
.L_11:
        /*0028*/ 	.byte	0x04, 0x17
        /*002a*/ 	.short	(.L_13 - .L_12)
.L_12:
        /*002c*/ 	.word	0x00000000
        /*0030*/ 	.short	0x0000
        /*0032*/ 	.short	0x0000
        /*0034*/ 	.byte	0x00, 0xf0, 0x11, 0x00


	//----- nvinfo : EIATTR_SPARSE_MMA_MASK
	.align		4
.L_13:
        /*0038*/ 	.byte	0x03, 0x50
        /*003a*/ 	.short	0x0000


	//----- nvinfo : EIATTR_MAXREG_COUNT
	.align		4
        /*003c*/ 	.byte	0x03, 0x1b
        /*003e*/ 	.short	0x00ff


	//----- nvinfo : EIATTR_MERCURY_ISA_VERSION
	.align		4
        /*0040*/ 	.byte	0x03, 0x5f
        /*0042*/ 	.short	0x0101


	//----- nvinfo : EIATTR_VRC_CTA_INIT_COUNT
	.align		4
        /*0044*/ 	.byte	0x02, 0x4a
	.zero		1
	.zero		1


	//----- nvinfo : EIATTR_EXIT_INSTR_OFFSETS
	.align		4
        /*0048*/ 	.byte	0x04, 0x1c
        /*004a*/ 	.short	(.L_15 - .L_14)


	//   ....[0]....
.L_14:
        /*004c*/ 	.word	0x000002b0


	//----- nvinfo : EIATTR_CBANK_PARAM_SIZE
	.align		4
.L_15:
        /*0050*/ 	.byte	0x03, 0x19
        /*0052*/ 	.short	0x0018


	//----- nvinfo : EIATTR_PARAM_CBANK
	.align		4
        /*0054*/ 	.byte	0x04, 0x0a
        /*0056*/ 	.short	(.L_17 - .L_16)
	.align		4
.L_16:
        /*0058*/ 	.word	index@(.nv.constant0._Z5benesiPcPi)
        /*005c*/ 	.short	0x0380
        /*005e*/ 	.short	0x0018


	//----- nvinfo : EIATTR_SW_WAR
	.align		4
.L_17:
        /*0060*/ 	.byte	0x04, 0x36
        /*0062*/ 	.short	(.L_19 - .L_18)
.L_18:
        /*0064*/ 	.word	0x00000008
.L_19:


//--------------------- .nv.callgraph             --------------------------
	.section	.nv.callgraph,"",@"SHT_CUDA_CALLGRAPH"
	.align	4
	.sectionentsize	8
	.align		4
        /*0000*/ 	.word	0x00000000
	.align		4
        /*0004*/ 	.word	0xffffffff
	.align		4
        /*0008*/ 	.word	0x00000000
	.align		4
        /*000c*/ 	.word	0xfffffffe
	.align		4
        /*0010*/ 	.word	0x00000000
	.align		4
        /*0014*/ 	.word	0xfffffffd
	.align		4
        /*0018*/ 	.word	0x00000000
	.align		4
        /*001c*/ 	.word	0xfffffffc


//--------------------- .text._Z5benesiPcPi       --------------------------
	.section	.text._Z5benesiPcPi,"ax",@progbits
	.align	128
        .global         _Z5benesiPcPi
        .type           _Z5benesiPcPi,@function
        .size           _Z5benesiPcPi,(.L_x_1 - _Z5benesiPcPi)
        .other          _Z5benesiPcPi,@"STO_CUDA_ENTRY STV_DEFAULT"
_Z5benesiPcPi:
.text._Z5benesiPcPi:
[----:B------:R-:W-:Y:S01]  /*0000*/  LDC R1, c[0x0][0x37c] ;  /* 0x0000df00ff017b82 */ /* 0x000fe20000000800 */
[----:B------:R-:W0:Y:S07]  /*0010*/  S2R R5, SR_CTAID.X ;  /* 0x0000000000057919 */ /* 0x000e2e0000002500 */
[----:B------:R-:W1:Y:S01]  /*0020*/  LDC R4, c[0x0][0x380] ;  /* 0x0000e000ff047b82 */ /* 0x000e620000000800 */
[----:B------:R-:W2:Y:S01]  /*0030*/  LDCU.64 UR4, c[0x0][0x358] ;  /* 0x00006b00ff0477ac */ /* 0x000ea20008000a00 */
[----:B------:R-:W3:Y:S06]  /*0040*/  S2R R0, SR_TID.X ;  /* 0x0000000000007919 */ /* 0x000eec0000002100 */
[----:B------:R-:W4:Y:S01]  /*0050*/  LDC.64 R2, c[0x0][0x388] ;  /* 0x0000e200ff027b82 */ /* 0x000f220000000a00 */
[----:B0-----:R-:W-:Y:S01]  /*0060*/  ISETP.NE.AND P0, PT, R5, RZ, PT ;  /* 0x000000ff0500720c */ /* 0x001fe20003f05270 */
[----:B---3--:R-:W-:-:S12]  /*0070*/  IMAD.SHL.U32 R7, R0, 0x2, RZ ;  /* 0x0000000200077824 */ /* 0x008fd800078e00ff */
[----:B------:R-:W0:Y:S01]  /*0080*/  @P0 LDC.64 R8, c[0x0][0x390] ;  /* 0x0000e400ff080b82 */ /* 0x000e220000000a00 */
[----:B------:R-:W-:Y:S02]  /*0090*/  @P0 VIADD R6, R5, 0xffffffff ;  /* 0xffffffff05060836 */ /* 0x000fe40000000000 */
[----:B----4-:R-:W-:Y:S02]  /*00a0*/  @!P0 IMAD.MOV.U32 R17, RZ, RZ, R2 ;  /* 0x000000ffff118224 */ /* 0x010fe400078e0002 */
[----:B-1----:R-:W-:-:S05]  /*00b0*/  @P0 IMAD R13, R6, R4, R7 ;  /* 0x00000004060d0224 */ /* 0x002fca00078e0207 */
[----:B------:R-:W-:Y:S02]  /*00c0*/  @P0 IADD3 R11, PT, PT, R13, 0x1, RZ ;  /* 0x000000010d0b0810 */ /* 0x000fe40007ffe0ff */
[----:B------:R-:W-:Y:S02]  /*00d0*/  @!P0 MOV R19, R3 ;  /* 0x0000000300138202 */ /* 0x000fe40000000f00 */
[----:B------:R-:W-:Y:S01]  /*00e0*/  @!P0 IADD3 R12, P1, PT, R7, R17, RZ ;  /* 0x00000011070c8210 */ /* 0x000fe20007f3e0ff */
[----:B0-----:R-:W-:-:S04]  /*00f0*/  @P0 IMAD.WIDE.U32 R10, R11, 0x4, R8 ;  /* 0x000000040b0a0825 */ /* 0x001fc800078e0008 */
[----:B------:R-:W-:Y:S02]  /*0100*/  @P0 IMAD.WIDE.U32 R8, R13, 0x4, R8 ;  /* 0x000000040d080825 */ /* 0x000fe400078e0008 */
[----:B--2---:R-:W2:Y:S04]  /*0110*/  @P0 LDG.E R10, desc[UR4][R10.64] ;  /* 0x000000040a0a0981 */ /* 0x004ea8000c1e1900 */
[----:B------:R-:W3:Y:S01]  /*0120*/  @P0 LDG.E R8, desc[UR4][R8.64] ;  /* 0x0000000408080981 */ /* 0x000ee2000c1e1900 */
[----:B------:R-:W-:-:S06]  /*0130*/  @!P0 IMAD.X R13, RZ, RZ, R19, P1 ;  /* 0x000000ffff0d8224 */ /* 0x000fcc00008e0613 */
[----:B------:R-:W4:Y:S01]  /*0140*/  @!P0 LDG.E.U8 R13, desc[UR4][R12.64] ;  /* 0x000000040c0d8981 */ /* 0x000f22000c1e1100 */
[----:B------:R-:W-:Y:S01]  /*0150*/  @!P0 IADD3 R6, PT, PT, R7, 0x1, RZ ;  /* 0x0000000107068810 */ /* 0x000fe20007ffe0ff */
[----:B------:R-:W-:Y:S01]  /*0160*/  @P0 IMAD.MOV.U32 R17, RZ, RZ, R2 ;  /* 0x000000ffff110224 */ /* 0x000fe200078e0002 */
[----:B------:R-:W-:Y:S01]  /*0170*/  @P0 MOV R19, R3 ;  /* 0x0000000300130202 */ /* 0x000fe20000000f00 */
[----:B------:R-:W-:Y:S01]  /*0180*/  @!P0 IMAD.MOV.U32 R7, RZ, RZ, RZ ;  /* 0x000000ffff078224 */ /* 0x000fe200078e00ff */
[----:B--2---:R-:W-:Y:S02]  /*0190*/  @P0 SHF.R.S32.HI R15, RZ, 0x1f, R10 ;  /* 0x0000001fff0f0819 */ /* 0x004fe4000001140a */
[----:B------:R-:W-:Y:S02]  /*01a0*/  @P0 MOV R6, R10 ;  /* 0x0000000a00060202 */ /* 0x000fe40000000f00 */
[-C--:B---3--:R-:W-:Y:S01]  /*01b0*/  @P0 IADD3 R2, P1, PT, R8, R17.reuse, RZ ;  /* 0x0000001108020210 */ /* 0x088fe20007f3e0ff */
[----:B------:R-:W-:Y:S01]  /*01c0*/  @P0 IMAD.MOV.U32 R7, RZ, RZ, R15 ;  /* 0x000000ffff070224 */ /* 0x000fe200078e000f */
[----:B------:R-:W-:-:S02]  /*01d0*/  IADD3 R6, P2, PT, R6, R17, RZ ;  /* 0x0000001106067210 */ /* 0x000fc40007f5e0ff */
[-C--:B------:R-:W-:Y:S02]  /*01e0*/  @P0 LEA.HI.X.SX32 R3, R8, R19.reuse, 0x1, P1 ;  /* 0x0000001308030211 */ /* 0x080fe400008f0eff */
[----:B------:R-:W-:-:S03]  /*01f0*/  IADD3.X R7, PT, PT, R7, R19, RZ, P2, !PT ;  /* 0x0000001307077210 */ /* 0x000fc600017fe4ff */
[----:B------:R-:W4:Y:S04]  /*0200*/  @P0 LDG.E.U8 R13, desc[UR4][R2.64] ;  /* 0x00000004020d0981 */ /* 0x000f28000c1e1100 */
[----:B------:R-:W2:Y:S01]  /*0210*/  LDG.E.U8 R7, desc[UR4][R6.64] ;  /* 0x0000000406077981 */ /* 0x000ea2000c1e1100 */
[----:B------:R-:W-:-:S04]  /*0220*/  IMAD R5, R5, R4, R4 ;  /* 0x0000000405057224 */ /* 0x000fc800078e0204 */
[----:B------:R-:W-:-:S05]  /*0230*/  IMAD R5, R0, 0x2, R5 ;  /* 0x0000000200057824 */ /* 0x000fca00078e0205 */
[C---:B------:R-:W-:Y:S02]  /*0240*/  IADD3 R8, PT, PT, R5.reuse, 0x1, RZ ;  /* 0x0000000105087810 */ /* 0x040fe40007ffe0ff */
[-C--:B------:R-:W-:Y:S02]  /*0250*/  IADD3 R4, P0, PT, R5, R17.reuse, RZ ;  /* 0x0000001105047210 */ /* 0x080fe40007f1e0ff */
[----:B------:R-:W-:-:S03]  /*0260*/  IADD3 R8, P1, PT, R8, R17, RZ ;  /* 0x0000001108087210 */ /* 0x000fc60007f3e0ff */
[----:B------:R-:W-:Y:S01]  /*0270*/  IMAD.X R5, RZ, RZ, R19, P0 ;  /* 0x000000ffff057224 */ /* 0x000fe200000e0613 */
[----:B------:R-:W-:-:S04]  /*0280*/  IADD3.X R9, PT, PT, RZ, R19, RZ, P1, !PT ;  /* 0x00000013ff097210 */ /* 0x000fc80000ffe4ff */
[----:B----4-:R-:W-:Y:S04]  /*0290*/  STG.E.U8 desc[UR4][R4.64], R13 ;  /* 0x0000000d04007986 */ /* 0x010fe8000c101104 */
[----:B--2---:R-:W-:Y:S01]  /*02a0*/  STG.E.U8 desc[UR4][R8.64], R7 ;  /* 0x0000000708007986 */ /* 0x004fe2000c101104 */
[----:B------:R-:W-:Y:S05]  /*02b0*/  EXIT ;  /* 0x000000000000794d */ /* 0x000fea0003800000 */
.L_x_0:
[----:B------:R-:W-:-:S00]  /*02c0*/  BRA `(.L_x_0) ;  /* 0xfffffffc00fc7947 */ /* 0x000fc0000383ffff */
[----:B------:R-:W-:-:S00]  /*02d0*/  NOP ;  /* 0x0000000000007918 */ /* 0x000fc00000000000 */
        /* <DEDUP_REMOVED lines=10> */
.L_x_1:


//--------------------- .nv.shared.reserved.0     --------------------------
	.section	.nv.shared.reserved.0,"aw",@nobits
	.weak		__nv_reservedSMEM_offset_0_alias
	.size		__nv_reservedSMEM_offset_0_alias, 0, 64
	.other		__nv_reservedSMEM_offset_0_alias,@"STO_CUDA_RESERVED_SHARED STV_DEFAULT"
__nv_reservedSMEM_offset_0_alias:
	.zero		0
	.zero		64


//--------------------- .nv.constant0._Z5benesiPcPi --------------------------
	.section	.nv.constant0._Z5benesiPcPi,"a",@progbits
	.sectionflags	@""
	.align	4
.nv.constant0._Z5benesiPcPi:
	.zero		920


//--------------------- SYMBOLS --------------------------

	.type		.nv.reservedSmem.offset0,@object
	.size		.nv.reservedSmem.offset0,0x4
